	.headerflags	@"EF_CUDA_TEXMODE_UNIFIED EF_CUDA_64BIT_ADDRESS EF_CUDA_ACCELERATORS EF_CUDA_SM90 EF_CUDA_VIRTUAL_SM(EF_CUDA_SM90)"
	.elftype	@"ET_EXEC"


//--------------------- .nv.info                  --------------------------
	.section	.nv.info,"",@"SHT_CUDA_INFO"
	.align	4


	//----- nvinfo : EIATTR_REGCOUNT
	.align		4
        /*0000*/ 	.byte	0x04, 0x2f
        /*0002*/ 	.short	(.L_3 - .L_2)
	.align		4
.L_2:
        /*0004*/ 	.word	index@(triton_poi_fused__native_batch_norm_legit_no_training_add_relu_8)
        /*0008*/ 	.word	0x00000020


	//----- nvinfo : EIATTR_MIN_STACK_SIZE
	.align		4
.L_3:
        /*000c*/ 	.byte	0x04, 0x12
        /*000e*/ 	.short	(.L_5 - .L_4)
	.align		4
.L_4:
        /*0010*/ 	.word	index@(triton_poi_fused__native_batch_norm_legit_no_training_add_relu_8)
        /*0014*/ 	.word	0x00000000


	//----- nvinfo : EIATTR_FRAME_SIZE
	.align		4
.L_5:
        /*0018*/ 	.byte	0x04, 0x11
        /*001a*/ 	.short	(.L_7 - .L_6)
	.align		4
.L_6:
        /*001c*/ 	.word	index@(triton_poi_fused__native_batch_norm_legit_no_training_add_relu_8)
        /*0020*/ 	.word	0x00000000


	//----- nvinfo : EIATTR_MIN_STACK_SIZE
	.align		4
.L_7:
        /*0024*/ 	.byte	0x04, 0x12
        /*0026*/ 	.short	(.L_9 - .L_8)
	.align		4
.L_8:
        /*0028*/ 	.word	index@(triton_poi_fused__native_batch_norm_legit_no_training_add_relu_8)
        /*002c*/ 	.word	0x00000000
.L_9:


//--------------------- .nv.info.triton_poi_fused__native_batch_norm_legit_no_training_add_relu_8 --------------------------
	.section	.nv.info.triton_poi_fused__native_batch_norm_legit_no_training_add_relu_8,"",@"SHT_CUDA_INFO"
	.sectionflags	@""
	.align	4


	//----- nvinfo : EIATTR_CUDA_API_VERSION
	.align		4
        /*0000*/ 	.byte	0x04, 0x37
        /*0002*/ 	.short	(.L_11 - .L_10)
.L_10:
        /*0004*/ 	.word	0x0000007c


	//----- nvinfo : EIATTR_KPARAM_INFO
	.align		4
.L_11:
        /*0008*/ 	.byte	0x04, 0x17
        /*000a*/ 	.short	(.L_13 - .L_12)
.L_12:
        /*000c*/ 	.word	0x00000000
        /*0010*/ 	.short	0x000b
        /*0012*/ 	.short	0x0058
        /*0014*/ 	.byte	0x00, 0xf0, 0x11, 0x00


	//----- nvinfo : EIATTR_KPARAM_INFO
	.align		4
.L_13:
        /*0018*/ 	.byte	0x04, 0x17
        /*001a*/ 	.short	(.L_15 - .L_14)
.L_14:
        /*001c*/ 	.word	0x00000000
        /*0020*/ 	.short	0x000a
        /*0022*/ 	.short	0x0050
        /*0024*/ 	.byte	0x00, 0xf4, 0x21, 0x00


	//----- nvinfo : EIATTR_KPARAM_INFO
	.align		4
.L_15:
        /*0028*/ 	.byte	0x04, 0x17
        /*002a*/ 	.short	(.L_17 - .L_16)
.L_16:
        /*002c*/ 	.word	0x00000000
        /*0030*/ 	.short	0x0009
        /*0032*/ 	.short	0x0048
        /*0034*/ 	.byte	0x00, 0xf4, 0x21, 0x00


	//----- nvinfo : EIATTR_KPARAM_INFO
	.align		4
.L_17:
        /*0038*/ 	.byte	0x04, 0x17
        /*003a*/ 	.short	(.L_19 - .L_18)
.L_18:
        /*003c*/ 	.word	0x00000000
        /*0040*/ 	.short	0x0008
        /*0042*/ 	.short	0x0040
        /*0044*/ 	.byte	0x00, 0xf4, 0x21, 0x00


	//----- nvinfo : EIATTR_KPARAM_INFO
	.align		4
.L_19:
        /*0048*/ 	.byte	0x04, 0x17
        /*004a*/ 	.short	(.L_21 - .L_20)
.L_20:
        /*004c*/ 	.word	0x00000000
        /*0050*/ 	.short	0x0007
        /*0052*/ 	.short	0x0038
        /*0054*/ 	.byte	0x00, 0xf4, 0x21, 0x00


	//----- nvinfo : EIATTR_KPARAM_INFO
	.align		4
.L_21:
        /*0058*/ 	.byte	0x04, 0x17
        /*005a*/ 	.short	(.L_23 - .L_22)
.L_22:
        /*005c*/ 	.word	0x00000000
        /*0060*/ 	.short	0x0006
        /*0062*/ 	.short	0x0030
        /*0064*/ 	.byte	0x00, 0xf4, 0x21, 0x00


	//----- nvinfo : EIATTR_KPARAM_INFO
	.align		4
.L_23:
        /*0068*/ 	.byte	0x04, 0x17
        /*006a*/ 	.short	(.L_25 - .L_24)
.L_24:
        /*006c*/ 	.word	0x00000000
        /*0070*/ 	.short	0x0005
        /*0072*/ 	.short	0x0028
        /*0074*/ 	.byte	0x00, 0xf4, 0x21, 0x00


	//----- nvinfo : EIATTR_KPARAM_INFO
	.align		4
.L_25:
        /*0078*/ 	.byte	0x04, 0x17
        /*007a*/ 	.short	(.L_27 - .L_26)
.L_26:
        /*007c*/ 	.word	0x00000000
        /*0080*/ 	.short	0x0004
        /*0082*/ 	.short	0x0020
        /*0084*/ 	.byte	0x00, 0xf4, 0x21, 0x00


	//----- nvinfo : EIATTR_KPARAM_INFO
	.align		4
.L_27:
        /*0088*/ 	.byte	0x04, 0x17
        /*008a*/ 	.short	(.L_29 - .L_28)
.L_28:
        /*008c*/ 	.word	0x00000000
        /*0090*/ 	.short	0x0003
        /*0092*/ 	.short	0x0018
        /*0094*/ 	.byte	0x00, 0xf4, 0x21, 0x00


	//----- nvinfo : EIATTR_KPARAM_INFO
	.align		4
.L_29:
        /*0098*/ 	.byte	0x04, 0x17
        /*009a*/ 	.short	(.L_31 - .L_30)
.L_30:
        /*009c*/ 	.word	0x00000000
        /*00a0*/ 	.short	0x0002
        /*00a2*/ 	.short	0x0010
        /*00a4*/ 	.byte	0x00, 0xf4, 0x21, 0x00


	//----- nvinfo : EIATTR_KPARAM_INFO
	.align		4
.L_31:
        /*00a8*/ 	.byte	0x04, 0x17
        /*00aa*/ 	.short	(.L_33 - .L_32)
.L_32:
        /*00ac*/ 	.word	0x00000000
        /*00b0*/ 	.short	0x0001
        /*00b2*/ 	.short	0x0008
        /*00b4*/ 	.byte	0x00, 0xf4, 0x21, 0x00


	//----- nvinfo : EIATTR_KPARAM_INFO
	.align		4
.L_33:
        /*00b8*/ 	.byte	0x04, 0x17
        /*00ba*/ 	.short	(.L_35 - .L_34)
.L_34:
        /*00bc*/ 	.word	0x00000000
        /*00c0*/ 	.short	0x0000
        /*00c2*/ 	.short	0x0000
        /*00c4*/ 	.byte	0x00, 0xf4, 0x21, 0x00


	//----- nvinfo : EIATTR_SPARSE_MMA_MASK
	.align		4
.L_35:
        /*00c8*/ 	.byte	0x03, 0x50
        /*00ca*/ 	.short	0x0000


	//----- nvinfo : EIATTR_MAXREG_COUNT
	.align		4
        /*00cc*/ 	.byte	0x03, 0x1b
        /*00ce*/ 	.short	0x00ff


	//----- nvinfo : EIATTR_EXIT_INSTR_OFFSETS
	.align		4
        /*00d0*/ 	.byte	0x04, 0x1c
        /*00d2*/ 	.short	(.L_37 - .L_36)


	//   ....[0]....
.L_36:
        /*00d4*/ 	.word	0x00000c90


	//----- nvinfo : EIATTR_REQNTID
	.align		4
.L_37:
        /*00d8*/ 	.byte	0x04, 0x10
        /*00da*/ 	.short	(.L_39 - .L_38)
.L_38:
        /*00dc*/ 	.word	0x00000080
        /*00e0*/ 	.word	0x00000001
        /*00e4*/ 	.word	0x00000001


	//----- nvinfo : EIATTR_CBANK_PARAM_SIZE
	.align		4
.L_39:
        /*00e8*/ 	.byte	0x03, 0x19
        /*00ea*/ 	.short	0x005c


	//----- nvinfo : EIATTR_PARAM_CBANK
	.align		4
        /*00ec*/ 	.byte	0x04, 0x0a
        /*00ee*/ 	.short	(.L_41 - .L_40)
	.align		4
.L_40:
        /*00f0*/ 	.word	index@(.nv.constant0.triton_poi_fused__native_batch_norm_legit_no_training_add_relu_8)
        /*00f4*/ 	.short	0x0210
        /*00f6*/ 	.short	0x005c


	//----- nvinfo : EIATTR_SW_WAR
	.align		4
.L_41:
        /*00f8*/ 	.byte	0x04, 0x36
        /*00fa*/ 	.short	(.L_43 - .L_42)
.L_42:
        /*00fc*/ 	.word	0x00000008
.L_43:


//--------------------- .nv.callgraph             --------------------------
	.section	.nv.callgraph,"",@"SHT_CUDA_CALLGRAPH"
	.align	4
	.sectionentsize	8
	.align		4
        /*0000*/ 	.word	0x00000000
	.align		4
        /*0004*/ 	.word	0xffffffff
	.align		4
        /*0008*/ 	.word	0x00000000
	.align		4
        /*000c*/ 	.word	0xfffffffe
	.align		4
        /*0010*/ 	.word	0x00000000
	.align		4
        /*0014*/ 	.word	0xfffffffd
	.align		4
        /*0018*/ 	.word	0x00000000
	.align		4
        /*001c*/ 	.word	0xfffffffc


//--------------------- .nv.constant4             --------------------------
	.section	.nv.constant4,"a",@progbits
	.align	8
	.align		8
.nv.constant4:
        /*0000*/ 	.dword	_$_str
	.align		8
        /*0008*/ 	.dword	_$_str_$_2


//--------------------- .text.triton_poi_fused__native_batch_norm_legit_no_training_add_relu_8 --------------------------
	.section	.text.triton_poi_fused__native_batch_norm_legit_no_training_add_relu_8,"ax",@progbits
	.align	128
        .global         triton_poi_fused__native_batch_norm_legit_no_training_add_relu_8
        .type           triton_poi_fused__native_batch_norm_legit_no_training_add_relu_8,@function
        .size           triton_poi_fused__native_batch_norm_legit_no_training_add_relu_8,(.L_x_1 - triton_poi_fused__native_batch_norm_legit_no_training_add_relu_8)
        .other          triton_poi_fused__native_batch_norm_legit_no_training_add_relu_8,@"STO_CUDA_ENTRY STV_DEFAULT"
triton_poi_fused__native_batch_norm_legit_no_training_add_relu_8:
.text.triton_poi_fused__native_batch_norm_legit_no_training_add_relu_8:
[----:B------:R-:W-:Y:S01]  /*0000*/  LDC R1, c[0x0][0x28] ;  /* 0x00000a00ff017b82 */ /* 0x000fe20000000800 */
[----:B------:R-:W1:Y:S07]  /*0010*/  S2R R0, SR_TID.X ;  /* 0x0000000000007919 */ /* 0x000e6e0000002100 */
[----:B------:R-:W2:Y:S01]  /*0020*/  LDC.64 R24, c[0x0][0x228] ;  /* 0x00008a00ff187b82 */ /* 0x000ea20000000a00 */
[----:B------:R-:W-:Y:S01]  /*0030*/  ULDC.64 UR4, c[0x0][0x208] ;  /* 0x0000820000047ab9 */ /* 0x000fe20000000a00 */
[----:B------:R-:W3:Y:S06]  /*0040*/  S2R R5, SR_CTAID.X ;  /* 0x0000000000057919 */ /* 0x000eec0000002500 */
[----:B------:R-:W4:Y:S08]  /*0050*/  LDC.64 R12, c[0x0][0x220] ;  /* 0x00008800ff0c7b82 */ /* 0x000f300000000a00 */
[----:B------:R-:W5:Y:S08]  /*0060*/  LDC.64 R18, c[0x0][0x218] ;  /* 0x00008600ff127b82 */ /* 0x000f700000000a00 */
[----:B------:R-:W5:Y:S01]  /*0070*/  LDC.64 R20, c[0x0][0x230] ;  /* 0x00008c00ff147b82 */ /* 0x000f620000000a00 */
[----:B-1----:R-:W-:-:S07]  /*0080*/  SHF.L.U32 R0, R0, 0x2, RZ ;  /* 0x0000000200007819 */ /* 0x002fce00000006ff */
[----:B------:R-:W1:Y:S01]  /*0090*/  LDC.64 R16, c[0x0][0x238] ;  /* 0x00008e00ff107b82 */ /* 0x000e620000000a00 */
[----:B---3--:R-:W-:Y:S02]  /*00a0*/  SHF.R.S32.HI R3, RZ, 0x15, R5 ;  /* 0x00000015ff037819 */ /* 0x008fe40000011405 */
[----:B------:R-:W-:Y:S02]  /*00b0*/  LOP3.LUT R0, R0, 0x1fc, RZ, 0xc0, !PT ;  /* 0x000001fc00007812 */ /* 0x000fe400078ec0ff */
[----:B------:R-:W-:Y:S02]  /*00c0*/  SGXT R3, R3, 0x1 ;  /* 0x000000010303781a */ /* 0x000fe40000000200 */
[----:B------:R-:W-:-:S04]  /*00d0*/  LEA R2, R5, R0, 0xa ;  /* 0x0000000005027211 */ /* 0x000fc800078e50ff */
[----:B------:R-:W-:-:S04]  /*00e0*/  LEA.HI R3, R3, R2, RZ, 0x5 ;  /* 0x0000000203037211 */ /* 0x000fc800078f28ff */
[----:B------:R-:W-:-:S04]  /*00f0*/  LOP3.LUT R3, R3, 0xffffffe0, RZ, 0xc0, !PT ;  /* 0xffffffe003037812 */ /* 0x000fc800078ec0ff */
[----:B------:R-:W-:-:S05]  /*0100*/  IADD3 R0, R2, -R3, RZ ;  /* 0x8000000302007210 */ /* 0x000fca0007ffe0ff */
[----:B--2---:R-:W-:-:S06]  /*0110*/  IMAD.WIDE R24, R0, 0x4, R24 ;  /* 0x0000000400187825 */ /* 0x004fcc00078e0218 */
[----:B------:R-:W2:Y:S01]  /*0120*/  LDG.E.EL.128 R24, desc[UR4][R24.64] ;  /* 0x0000000418187981 */ /* 0x000ea2000c2e1d00 */
[----:B----4-:R-:W-:Y:S01]  /*0130*/  IMAD.WIDE R12, R0, 0x4, R12 ;  /* 0x00000004000c7825 */ /* 0x010fe200078e020c */
[----:B------:R-:W-:-:S03]  /*0140*/  HFMA2.MMA R28, -RZ, RZ, 1.625, 0 ;  /* 0x3e800000ff1c7435 */ /* 0x000fc600000001ff */
[----:B-----5:R-:W-:Y:S02]  /*0150*/  IMAD.WIDE R18, R2, 0x4, R18 ;  /* 0x0000000402127825 */ /* 0x020fe400078e0212 */
[----:B------:R-:W3:Y:S04]  /*0160*/  LDG.E.EL.128 R12, desc[UR4][R12.64] ;  /* 0x000000040c0c7981 */ /* 0x000ee8000c2e1d00 */
[----:B------:R-:W3:Y:S04]  /*0170*/  LDG.E.128 R8, desc[UR4][R18.64] ;  /* 0x0000000412087981 */ /* 0x000ee8000c1e1d00 */
[----:B------:R4:W5:Y:S01]  /*0180*/  LDG.E.128 R4, desc[UR4][R18.64+0x800] ;  /* 0x0008000412047981 */ /* 0x000962000c1e1d00 */
[----:B0-----:R-:W-:-:S04]  /*0190*/  IMAD.WIDE R20, R0, 0x4, R20 ;  /* 0x0000000400147825 */ /* 0x001fc800078e0214 */
[----:B-1----:R-:W-:Y:S02]  /*01a0*/  IMAD.WIDE R16, R0, 0x4, R16 ;  /* 0x0000000400107825 */ /* 0x002fe400078e0210 */
[----:B------:R-:W3:Y:S02]  /*01b0*/  LDG.E.EL.128 R20, desc[UR4][R20.64] ;  /* 0x0000000414147981 */ /* 0x000ee4000c2e1d00 */
[----:B--2---:R-:W-:-:S04]  /*01c0*/  FADD R3, R24, 9.9999997473787516356e-06 ;  /* 0x3727c5ac18037421 */ /* 0x004fc80000000000 */
[----:B------:R-:W0:Y:S02]  /*01d0*/  MUFU.SQRT R29, R3 ;  /* 0x00000003001d7308 */ /* 0x000e240000002000 */
[C---:B0-----:R-:W-:Y:S02]  /*01e0*/  FSETP.GT.AND P0, PT, R29.reuse, 8.50705917302346158658e+37, PT ;  /* 0x7e8000001d00780b */ /* 0x041fe40003f04000 */
[----:B------:R-:W-:-:S11]  /*01f0*/  FSETP.GEU.AND P1, PT, R29, 1.175494350822287508e-38, PT ;  /* 0x008000001d00780b */ /* 0x000fd60003f2e000 */
[----:B------:R-:W-:-:S04]  /*0200*/  @P0 FMUL R29, R29, 0.25 ;  /* 0x3e8000001d1d0820 */ /* 0x000fc80000400000 */
[----:B------:R-:W-:Y:S01]  /*0210*/  @!P1 FMUL R29, R29, 16777216 ;  /* 0x4b8000001d1d9820 */ /* 0x000fe20000400000 */
[----:B----4-:R-:W-:-:S05]  /*0220*/  FSEL R18, R28, 1, P0 ;  /* 0x3f8000001c127808 */ /* 0x010fca0000000000 */
[----:B------:R-:W0:Y:S01]  /*0230*/  MUFU.RCP R29, R29 ;  /* 0x0000001d001d7308 */ /* 0x000e220000001000 */
[----:B------:R-:W-:-:S04]  /*0240*/  @!P1 FMUL R18, R18, 16777216 ;  /* 0x4b80000012129820 */ /* 0x000fc80000400000 */
[----:B0-----:R-:W-:Y:S02]  /*0250*/  FMUL R3, R29, R18 ;  /* 0x000000121d037220 */ /* 0x001fe40000400000 */
[----:B------:R-:W2:Y:S01]  /*0260*/  LDG.E.EL.128 R16, desc[UR4][R16.64] ;  /* 0x0000000410107981 */ /* 0x000ea2000c2e1d00 */
[----:B------:R-:W-:-:S04]  /*0270*/  FADD R25, R25, 9.9999997473787516356e-06 ;  /* 0x3727c5ac19197421 */ /* 0x000fc80000000000 */
[----:B------:R-:W0:Y:S01]  /*0280*/  MUFU.SQRT R24, R25 ;  /* 0x0000001900187308 */ /* 0x000e220000002000 */
[----:B------:R-:W-:-:S07]  /*0290*/  FADD R26, R26, 9.9999997473787516356e-06 ;  /* 0x3727c5ac1a1a7421 */ /* 0x000fce0000000000 */
[----:B------:R-:W1:Y:S01]  /*02a0*/  MUFU.SQRT R26, R26 ;  /* 0x0000001a001a7308 */ /* 0x000e620000002000 */
[C---:B0-----:R-:W-:Y:S02]  /*02b0*/  FSETP.GT.AND P0, PT, R24.reuse, 8.50705917302346158658e+37, PT ;  /* 0x7e8000001800780b */ /* 0x041fe40003f04000 */
[----:B------:R-:W-:Y:S01]  /*02c0*/  FSETP.GEU.AND P3, PT, R24, 1.175494350822287508e-38, PT ;  /* 0x008000001800780b */ /* 0x000fe20003f6e000 */
[----:B------:R-:W-:-:S04]  /*02d0*/  FADD R27, R27, 9.9999997473787516356e-06 ;  /* 0x3727c5ac1b1b7421 */ /* 0x000fc80000000000 */
[----:B------:R-:W0:Y:S06]  /*02e0*/  MUFU.SQRT R29, R27 ;  /* 0x0000001b001d7308 */ /* 0x000e2c0000002000 */
[----:B------:R-:W-:Y:S01]  /*02f0*/  @P0 FMUL R24, R24, 0.25 ;  /* 0x3e80000018180820 */ /* 0x000fe20000400000 */
[----:B-1----:R-:W-:-:S03]  /*0300*/  FSETP.GT.AND P1, PT, R26, 8.50705917302346158658e+37, PT ;  /* 0x7e8000001a00780b */ /* 0x002fc60003f24000 */
[----:B------:R-:W-:Y:S01]  /*0310*/  @!P3 FMUL R24, R24, 16777216 ;  /* 0x4b8000001818b820 */ /* 0x000fe20000400000 */
[--C-:B---3--:R-:W-:Y:S01]  /*0320*/  FADD R8, R8, -R12.reuse ;  /* 0x8000000c08087221 */ /* 0x108fe20000000000 */
[----:B-----5:R-:W-:Y:S02]  /*0330*/  FADD R4, R4, -R12 ;  /* 0x8000000c04047221 */ /* 0x020fe40000000000 */
[----:B------:R-:W1:Y:S01]  /*0340*/  MUFU.RCP R12, R24 ;  /* 0x00000018000c7308 */ /* 0x000e620000001000 */
[----:B------:R-:W-:Y:S02]  /*0350*/  FSETP.GEU.AND P4, PT, R26, 1.175494350822287508e-38, PT ;  /* 0x008000001a00780b */ /* 0x000fe40003f8e000 */
[----:B------:R-:W-:Y:S02]  /*0360*/  FSEL R25, R28, 1, P0 ;  /* 0x3f8000001c197808 */ /* 0x000fe40000000000 */
[----:B0-----:R-:W-:Y:S01]  /*0370*/  FSETP.GT.AND P2, PT, R29, 8.50705917302346158658e+37, PT ;  /* 0x7e8000001d00780b */ /* 0x001fe20003f44000 */
[----:B------:R-:W-:-:S02]  /*0380*/  @P1 FMUL R26, R26, 0.25 ;  /* 0x3e8000001a1a1820 */ /* 0x000fc40000400000 */
[----:B------:R-:W-:Y:S01]  /*0390*/  @!P3 FMUL R25, R25, 16777216 ;  /* 0x4b8000001919b820 */ /* 0x000fe20000400000 */
[----:B------:R-:W-:Y:S01]  /*03a0*/  FMUL R8, R3, R8 ;  /* 0x0000000803087220 */ /* 0x000fe20000400000 */
[----:B------:R-:W-:Y:S01]  /*03b0*/  FSETP.GEU.AND P0, PT, R29, 1.175494350822287508e-38, PT ;  /* 0x008000001d00780b */ /* 0x000fe20003f0e000 */
[----:B------:R-:W-:-:S03]  /*03c0*/  FMUL R4, R3, R4 ;  /* 0x0000000403047220 */ /* 0x000fc60000400000 */
[----:B------:R-:W-:Y:S01]  /*03d0*/  @!P4 FMUL R26, R26, 16777216 ;  /* 0x4b8000001a1ac820 */ /* 0x000fe20000400000 */
[----:B-1----:R-:W-:Y:S02]  /*03e0*/  FMUL R12, R12, R25 ;  /* 0x000000190c0c7220 */ /* 0x002fe40000400000 */
[----:B------:R-:W0:Y:S01]  /*03f0*/  LDC.64 R24, c[0x0][0x250] ;  /* 0x00009400ff187b82 */ /* 0x000e220000000a00 */
[----:B------:R-:W-:Y:S01]  /*0400*/  @P2 FMUL R29, R29, 0.25 ;  /* 0x3e8000001d1d2820 */ /* 0x000fe20000400000 */
[----:B------:R-:W-:-:S04]  /*0410*/  FSEL R27, R28, 1, P1 ;  /* 0x3f8000001c1b7808 */ /* 0x000fc80000800000 */
[----:B------:R-:W-:Y:S01]  /*0420*/  @!P0 FMUL R29, R29, 16777216 ;  /* 0x4b8000001d1d8820 */ /* 0x000fe20000400000 */
[----:B------:R-:W-:Y:S01]  /*0430*/  @!P4 FMUL R27, R27, 16777216 ;  /* 0x4b8000001b1bc820 */ /* 0x000fe20000400000 */
[----:B0-----:R-:W-:-:S04]  /*0440*/  IMAD.WIDE R24, R0, 0x4, R24 ;  /* 0x0000000400187825 */ /* 0x001fc800078e0218 */
[C-C-:B--2---:R-:W-:Y:S02]  /*0450*/  FFMA R3, R20.reuse, R8, R16.reuse ;  /* 0x0000000814037223 */ /* 0x144fe40000000010 */
[----:B------:R-:W0:Y:S01]  /*0460*/  MUFU.RCP R8, R26 ;  /* 0x0000001a00087308 */ /* 0x000e220000001000 */
[----:B------:R-:W-:-:S07]  /*0470*/  FFMA R16, R20, R4, R16 ;  /* 0x0000000414107223 */ /* 0x000fce0000000010 */
[----:B------:R-:W1:Y:S01]  /*0480*/  MUFU.RCP R4, R29 ;  /* 0x0000001d00047308 */ /* 0x000e620000001000 */
[----:B0-----:R-:W-:Y:S01]  /*0490*/  FMUL R8, R8, R27 ;  /* 0x0000001b08087220 */ /* 0x001fe20000400000 */
[----:B------:R-:W-:-:S05]  /*04a0*/  FSEL R27, R28, 1, P2 ;  /* 0x3f8000001c1b7808 */ /* 0x000fca0001000000 */
[----:B------:R-:W-:-:S04]  /*04b0*/  @!P0 FMUL R27, R27, 16777216 ;  /* 0x4b8000001b1b8820 */ /* 0x000fc80000400000 */
[----:B-1----:R-:W-:Y:S02]  /*04c0*/  FMUL R4, R4, R27 ;  /* 0x0000001b04047220 */ /* 0x002fe40000400000 */
[----:B------:R-:W2:Y:S01]  /*04d0*/  LDG.E.EL.128 R24, desc[UR4][R24.64] ;  /* 0x0000000418187981 */ /* 0x000ea2000c2e1d00 */
[--C-:B------:R-:W-:Y:S01]  /*04e0*/  FADD R20, R5, -R13.reuse ;  /* 0x8000000d05147221 */ /* 0x100fe20000000000 */
[----:B------:R-:W-:Y:S01]  /*04f0*/  FADD R9, R9, -R13 ;  /* 0x8000000d09097221 */ /* 0x000fe20000000000 */
[----:B------:R-:W-:Y:S01]  /*0500*/  FADD R10, R10, -R14 ;  /* 0x8000000e0a0a7221 */ /* 0x000fe20000000000 */
[--C-:B------:R-:W-:Y:S01]  /*0510*/  FADD R11, R11, -R15.reuse ;  /* 0x8000000f0b0b7221 */ /* 0x100fe20000000000 */
[----:B------:R-:W-:Y:S01]  /*0520*/  FADD R7, R7, -R15 ;  /* 0x8000000f07077221 */ /* 0x000fe20000000000 */
[----:B--2---:R-:W-:Y:S01]  /*0530*/  FADD R5, R24, 9.9999997473787516356e-06 ;  /* 0x3727c5ac18057421 */ /* 0x004fe20000000000 */
[----:B------:R-:W-:-:S05]  /*0540*/  FADD R13, R25, 9.9999997473787516356e-06 ;  /* 0x3727c5ac190d7421 */ /* 0x000fca0000000000 */
[----:B------:R-:W0:Y:S08]  /*0550*/  MUFU.SQRT R5, R5 ;  /* 0x0000000500057308 */ /* 0x000e300000002000 */
[----:B------:R-:W1:Y:S01]  /*0560*/  MUFU.SQRT R13, R13 ;  /* 0x0000000d000d7308 */ /* 0x000e620000002000 */
[----:B------:R-:W-:Y:S01]  /*0570*/  FADD R27, R27, 9.9999997473787516356e-06 ;  /* 0x3727c5ac1b1b7421 */ /* 0x000fe20000000000 */
[----:B------:R-:W-:Y:S01]  /*0580*/  FADD R26, R26, 9.9999997473787516356e-06 ;  /* 0x3727c5ac1a1a7421 */ /* 0x000fe20000000000 */
[----:B------:R-:W-:Y:S01]  /*0590*/  FADD R24, R6, -R14 ;  /* 0x8000000e06187221 */ /* 0x000fe20000000000 */
[----:B0-----:R-:W-:-:S04]  /*05a0*/  FSETP.GT.AND P6, PT, R5, 8.50705917302346158658e+37, PT ;  /* 0x7e8000000500780b */ /* 0x001fc80003fc4000 */
[----:B------:R-:W0:Y:S01]  /*05b0*/  MUFU.SQRT R6, R27 ;  /* 0x0000001b00067308 */ /* 0x000e220000002000 */
[----:B------:R-:W-:Y:S02]  /*05c0*/  FSETP.GEU.AND P5, PT, R5, 1.175494350822287508e-38, PT ;  /* 0x008000000500780b */ /* 0x000fe40003fae000 */
[----:B-1----:R-:W-:-:S05]  /*05d0*/  FSETP.GT.AND P4, PT, R13, 8.50705917302346158658e+37, PT ;  /* 0x7e8000000d00780b */ /* 0x002fca0003f84000 */
[----:B------:R1:W2:Y:S01]  /*05e0*/  MUFU.SQRT R14, R26 ;  /* 0x0000001a000e7308 */ /* 0x0002a20000002000 */
[----:B------:R-:W-:Y:S01]  /*05f0*/  FSETP.GEU.AND P1, PT, R13, 1.175494350822287508e-38, PT ;  /* 0x008000000d00780b */ /* 0x000fe20003f2e000 */
[----:B------:R-:W-:-:S04]  /*0600*/  @P6 FMUL R5, R5, 0.25 ;  /* 0x3e80000005056820 */ /* 0x000fc80000400000 */
[----:B------:R-:W-:Y:S01]  /*0610*/  @!P5 FMUL R5, R5, 16777216 ;  /* 0x4b8000000505d820 */ /* 0x000fe20000400000 */
[----:B0-----:R-:W-:Y:S01]  /*0620*/  FSETP.GT.AND P2, PT, R6, 8.50705917302346158658e+37, PT ;  /* 0x7e8000000600780b */ /* 0x001fe20003f44000 */
[C---:B-1----:R-:W-:Y:S01]  /*0630*/  FMUL R26, R12.reuse, R9 ;  /* 0x000000090c1a7220 */ /* 0x042fe20000400000 */
[----:B------:R-:W-:Y:S01]  /*0640*/  @P4 FMUL R13, R13, 0.25 ;  /* 0x3e8000000d0d4820 */ /* 0x000fe20000400000 */
[----:B------:R0:W1:Y:S01]  /*0650*/  MUFU.RCP R9, R5 ;  /* 0x0000000500097308 */ /* 0x0000620000001000 */
[----:B------:R-:W-:Y:S01]  /*0660*/  FMUL R12, R12, R20 ;  /* 0x000000140c0c7220 */ /* 0x000fe20000400000 */
[C---:B--2---:R-:W-:Y:S02]  /*0670*/  FSETP.GT.AND P3, PT, R14.reuse, 8.50705917302346158658e+37, PT ;  /* 0x7e8000000e00780b */ /* 0x044fe40003f64000 */
[----:B------:R-:W-:Y:S01]  /*0680*/  @!P1 FMUL R13, R13, 16777216 ;  /* 0x4b8000000d0d9820 */ /* 0x000fe20000400000 */
[----:B------:R-:W-:Y:S01]  /*0690*/  FSETP.GEU.AND P0, PT, R14, 1.175494350822287508e-38, PT ;  /* 0x008000000e00780b */ /* 0x000fe20003f0e000 */
[----:B------:R-:W-:Y:S01]  /*06a0*/  FFMA R20, R21, R26, R17 ;  /* 0x0000001a15147223 */ /* 0x000fe20000000011 */
[----:B0-----:R-:W-:-:S02]  /*06b0*/  FSEL R5, R28, 1, P6 ;  /* 0x3f8000001c057808 */ /* 0x001fc40003000000 */
[----:B------:R-:W-:Y:S01]  /*06c0*/  FSETP.GEU.AND P6, PT, R6, 1.175494350822287508e-38, PT ;  /* 0x008000000600780b */ /* 0x000fe20003fce000 */
[----:B------:R-:W-:Y:S01]  /*06d0*/  FFMA R21, R21, R12, R17 ;  /* 0x0000000c15157223 */ /* 0x000fe20000000011 */
[----:B------:R0:W2:Y:S01]  /*06e0*/  MUFU.RCP R27, R13 ;  /* 0x0000000d001b7308 */ /* 0x0000a20000001000 */
[C---:B------:R-:W-:Y:S01]  /*06f0*/  FMUL R15, R8.reuse, R24 ;  /* 0x00000018080f7220 */ /* 0x040fe20000400000 */
[----:B------:R-:W-:Y:S01]  /*0700*/  FMUL R25, R8, R10 ;  /* 0x0000000a08197220 */ /* 0x000fe20000400000 */
[----:B------:R-:W-:Y:S02]  /*0710*/  FMUL R24, R4, R11 ;  /* 0x0000000b04187220 */ /* 0x000fe40000400000 */
[----:B------:R-:W3:Y:S01]  /*0720*/  LDC.64 R10, c[0x0][0x240] ;  /* 0x00009000ff0a7b82 */ /* 0x000ee20000000a00 */
[----:B------:R-:W-:Y:S01]  /*0730*/  @P2 FMUL R6, R6, 0.25 ;  /* 0x3e80000006062820 */ /* 0x000fe20000400000 */
[----:B------:R-:W-:-:S06]  /*0740*/  @P3 FMUL R14, R14, 0.25 ;  /* 0x3e8000000e0e3820 */ /* 0x000fcc0000400000 */
[----:B0-----:R-:W0:Y:S01]  /*0750*/  LDC.64 R12, c[0x0][0x248] ;  /* 0x00009200ff0c7b82 */ /* 0x001e220000000a00 */
[----:B------:R-:W-:Y:S01]  /*0760*/  @!P6 FMUL R6, R6, 16777216 ;  /* 0x4b8000000606e820 */ /* 0x000fe20000400000 */
[----:B------:R-:W-:-:S04]  /*0770*/  @!P0 FMUL R14, R14, 16777216 ;  /* 0x4b8000000e0e8820 */ /* 0x000fc80000400000 */
[----:B------:R3:W4:Y:S01]  /*0780*/  MUFU.RCP R26, R14 ;  /* 0x0000000e001a7308 */ /* 0x0007220000001000 */
[----:B------:R-:W-:Y:S01]  /*0790*/  FMUL R17, R4, R7 ;  /* 0x0000000704117220 */ /* 0x000fe20000400000 */
[C-C-:B------:R-:W-:Y:S01]  /*07a0*/  FFMA R25, R22.reuse, R25, R18.reuse ;  /* 0x0000001916197223 */ /* 0x140fe20000000012 */
[----:B------:R-:W-:-:S05]  /*07b0*/  FFMA R18, R22, R15, R18 ;  /* 0x0000000f16127223 */ /* 0x000fca0000000012 */
[----:B------:R-:W5:Y:S01]  /*07c0*/  MUFU.RCP R6, R6 ;  /* 0x0000000600067308 */ /* 0x000f620000001000 */
[----:B------:R-:W-:Y:S01]  /*07d0*/  @!P5 FMUL R5, R5, 16777216 ;  /* 0x4b8000000505d820 */ /* 0x000fe20000400000 */
[C---:B------:R-:W-:Y:S02]  /*07e0*/  FSEL R7, R28.reuse, 1, P4 ;  /* 0x3f8000001c077808 */ /* 0x040fe40002000000 */
[C---:B------:R-:W-:Y:S02]  /*07f0*/  FSEL R4, R28.reuse, 1, P3 ;  /* 0x3f8000001c047808 */ /* 0x040fe40001800000 */
[----:B------:R-:W-:Y:S01]  /*0800*/  FSEL R22, R28, 1, P2 ;  /* 0x3f8000001c167808 */ /* 0x000fe20001000000 */
[----:B-1----:R-:W-:Y:S01]  /*0810*/  FMUL R28, R9, R5 ;  /* 0x00000005091c7220 */ /* 0x002fe20000400000 */
[----:B------:R-:W-:Y:S01]  /*0820*/  @!P1 FMUL R7, R7, 16777216 ;  /* 0x4b80000007079820 */ /* 0x000fe20000400000 */
[----:B------:R-:W-:Y:S01]  /*0830*/  @!P0 FMUL R4, R4, 16777216 ;  /* 0x4b80000004048820 */ /* 0x000fe20000400000 */
[----:B0-----:R-:W-:-:S04]  /*0840*/  IMAD.WIDE R8, R0, 0x4, R12 ;  /* 0x0000000400087825 */ /* 0x001fc800078e020c */
[----:B------:R-:W-:Y:S01]  /*0850*/  @!P6 FMUL R22, R22, 16777216 ;  /* 0x4b8000001616e820 */ /* 0x000fe20000400000 */
[----:B---3--:R-:W-:-:S04]  /*0860*/  IMAD.WIDE R14, R2, 0x4, R10 ;  /* 0x00000004020e7825 */ /* 0x008fc800078e020a */
[----:B--2---:R-:W-:Y:S01]  /*0870*/  FMUL R27, R27, R7 ;  /* 0x000000071b1b7220 */ /* 0x004fe20000400000 */
[----:B----4-:R-:W-:Y:S01]  /*0880*/  FMUL R26, R26, R4 ;  /* 0x000000041a1a7220 */ /* 0x010fe20000400000 */
[----:B-----5:R-:W-:Y:S01]  /*0890*/  FMUL R22, R6, R22 ;  /* 0x0000001606167220 */ /* 0x020fe20000400000 */
[----:B------:R-:W2:Y:S04]  /*08a0*/  LDG.E.EL.128 R8, desc[UR4][R8.64] ;  /* 0x0000000408087981 */ /* 0x000ea8000c2e1d00 */
[----:B------:R-:W2:Y:S04]  /*08b0*/  LDG.E.128 R4, desc[UR4][R14.64] ;  /* 0x000000040e047981 */ /* 0x000ea8000c1e1d00 */
[----:B------:R-:W3:Y:S01]  /*08c0*/  LDG.E.128 R12, desc[UR4][R14.64+0x800] ;  /* 0x000800040e0c7981 */ /* 0x000ee2000c1e1d00 */
[----:B--2---:R-:W-:Y:S01]  /*08d0*/  FADD R4, R4, -R8 ;  /* 0x8000000804047221 */ /* 0x004fe20000000000 */
[--C-:B------:R-:W-:Y:S01]  /*08e0*/  FADD R5, R5, -R9.reuse ;  /* 0x8000000905057221 */ /* 0x100fe20000000000 */
[----:B------:R-:W-:Y:S01]  /*08f0*/  FADD R6, R6, -R10 ;  /* 0x8000000a06067221 */ /* 0x000fe20000000000 */
[----:B---3--:R-:W-:Y:S01]  /*0900*/  FADD R8, R12, -R8 ;  /* 0x800000080c087221 */ /* 0x008fe20000000000 */
[----:B------:R-:W-:Y:S01]  /*0910*/  FADD R9, R13, -R9 ;  /* 0x800000090d097221 */ /* 0x000fe20000000000 */
[----:B------:R-:W-:Y:S01]  /*0920*/  FADD R10, R14, -R10 ;  /* 0x8000000a0e0a7221 */ /* 0x000fe20000000000 */
[C---:B------:R-:W-:Y:S01]  /*0930*/  FMUL R13, R28.reuse, R4 ;  /* 0x000000041c0d7220 */ /* 0x040fe20000400000 */
[C---:B------:R-:W-:Y:S01]  /*0940*/  FMUL R14, R27.reuse, R5 ;  /* 0x000000051b0e7220 */ /* 0x040fe20000400000 */
[----:B------:R-:W-:Y:S01]  /*0950*/  FMUL R28, R28, R8 ;  /* 0x000000081c1c7220 */ /* 0x000fe20000400000 */
[----:B------:R-:W-:Y:S01]  /*0960*/  FMUL R27, R27, R9 ;  /* 0x000000091b1b7220 */ /* 0x000fe20000400000 */
[----:B------:R-:W0:Y:S08]  /*0970*/  LDC.64 R4, c[0x0][0x258] ;  /* 0x00009600ff047b82 */ /* 0x000e300000000a00 */
[----:B------:R-:W1:Y:S01]  /*0980*/  LDC.64 R8, c[0x0][0x260] ;  /* 0x00009800ff087b82 */ /* 0x000e620000000a00 */
[--C-:B------:R-:W-:Y:S01]  /*0990*/  FADD R12, R7, -R11.reuse ;  /* 0x8000000b070c7221 */ /* 0x100fe20000000000 */
[----:B------:R-:W-:Y:S01]  /*09a0*/  FADD R15, R15, -R11 ;  /* 0x8000000b0f0f7221 */ /* 0x000fe20000000000 */
[----:B0-----:R-:W-:-:S04]  /*09b0*/  IMAD.WIDE R4, R0, 0x4, R4 ;  /* 0x0000000400047825 */ /* 0x001fc800078e0204 */
[----:B-1----:R-:W-:-:S04]  /*09c0*/  IMAD.WIDE R8, R0, 0x4, R8 ;  /* 0x0000000400087825 */ /* 0x002fc800078e0208 */
[C---:B------:R-:W-:Y:S01]  /*09d0*/  FMUL R0, R26.reuse, R6 ;  /* 0x000000061a007220 */ /* 0x040fe20000400000 */
[----:B------:R-:W-:Y:S01]  /*09e0*/  FMUL R26, R26, R10 ;  /* 0x0000000a1a1a7220 */ /* 0x000fe20000400000 */
[----:B------:R-:W2:Y:S04]  /*09f0*/  LDG.E.EL.128 R4, desc[UR4][R4.64] ;  /* 0x0000000404047981 */ /* 0x000ea8000c2e1d00 */
[----:B------:R-:W2:Y:S01]  /*0a00*/  LDG.E.EL.128 R8, desc[UR4][R8.64] ;  /* 0x0000000408087981 */ /* 0x000ea2000c2e1d00 */
[C-C-:B------:R-:W-:Y:S01]  /*0a10*/  FFMA R24, R23.reuse, R24, R19.reuse ;  /* 0x0000001817187223 */ /* 0x140fe20000000013 */
[----:B------:R-:W-:Y:S01]  /*0a20*/  FFMA R17, R23, R17, R19 ;  /* 0x0000001117117223 */ /* 0x000fe20000000013 */
[C---:B------:R-:W-:Y:S01]  /*0a30*/  FMUL R12, R22.reuse, R12 ;  /* 0x0000000c160c7220 */ /* 0x040fe20000400000 */
[----:B------:R-:W-:Y:S01]  /*0a40*/  FMUL R22, R22, R15 ;  /* 0x0000000f16167220 */ /* 0x000fe20000400000 */
[C-C-:B--2---:R-:W-:Y:S01]  /*0a50*/  FFMA R23, R5.reuse, R14, R9.reuse ;  /* 0x0000000e05177223 */ /* 0x144fe20000000009 */
[C-C-:B------:R-:W-:Y:S01]  /*0a60*/  FFMA R13, R4.reuse, R13, R8.reuse ;  /* 0x0000000d040d7223 */ /* 0x140fe20000000008 */
[----:B------:R-:W-:Y:S01]  /*0a70*/  FFMA R19, R4, R28, R8 ;  /* 0x0000001c04137223 */ /* 0x000fe20000000008 */
[----:B------:R-:W-:-:S02]  /*0a80*/  FFMA R14, R5, R27, R9 ;  /* 0x0000001b050e7223 */ /* 0x000fc40000000009 */
[----:B------:R-:W0:Y:S01]  /*0a90*/  LDC.64 R4, c[0x0][0x210] ;  /* 0x00008400ff047b82 */ /* 0x000e220000000a00 */
[----:B------:R-:W-:Y:S01]  /*0aa0*/  FADD R8, R13, R3 ;  /* 0x000000030d087221 */ /* 0x000fe20000000000 */
[C-C-:B------:R-:W-:Y:S01]  /*0ab0*/  FFMA R0, R6.reuse, R0, R10.reuse ;  /* 0x0000000006007223 */ /* 0x140fe2000000000a */
[----:B------:R-:W-:Y:S01]  /*0ac0*/  FFMA R15, R6, R26, R10 ;  /* 0x0000001a060f7223 */ /* 0x000fe2000000000a */
[C-C-:B------:R-:W-:Y:S01]  /*0ad0*/  FFMA R9, R7.reuse, R12, R11.reuse ;  /* 0x0000000c07097223 */ /* 0x140fe2000000000b */
[----:B------:R-:W-:Y:S01]  /*0ae0*/  FFMA R22, R7, R22, R11 ;  /* 0x0000001607167223 */ /* 0x000fe2000000000b */
[----:B------:R-:W-:Y:S01]  /*0af0*/  FSETP.GEU.AND P6, PT, R3, -R13, PT ;  /* 0x8000000d0300720b */ /* 0x000fe20003fce000 */
[----:B------:R-:W-:Y:S01]  /*0b00*/  FADD R10, R0, R25 ;  /* 0x00000019000a7221 */ /* 0x000fe20000000000 */
[----:B------:R-:W-:Y:S01]  /*0b10*/  FSETP.GEU.AND P5, PT, R20, -R23, PT ;  /* 0x800000171400720b */ /* 0x000fe20003fae000 */
[----:B------:R-:W-:Y:S01]  /*0b20*/  FADD R20, R23, R20 ;  /* 0x0000001417147221 */ /* 0x000fe20000000000 */
[----:B------:R-:W-:Y:S01]  /*0b30*/  FSETP.GEU.AND P3, PT, R16, -R19, PT ;  /* 0x800000131000720b */ /* 0x000fe20003f6e000 */
[----:B------:R-:W-:Y:S01]  /*0b40*/  FADD R16, R19, R16 ;  /* 0x0000001013107221 */ /* 0x000fe20000000000 */
[----:B------:R-:W-:Y:S01]  /*0b50*/  FSETP.GEU.AND P2, PT, R21, -R14, PT ;  /* 0x8000000e1500720b */ /* 0x000fe20003f4e000 */
[----:B------:R-:W-:Y:S01]  /*0b60*/  FADD R14, R14, R21 ;  /* 0x000000150e0e7221 */ /* 0x000fe20000000000 */
[----:B------:R-:W-:Y:S01]  /*0b70*/  FADD R6, R15, R18 ;  /* 0x000000120f067221 */ /* 0x000fe20000000000 */
[----:B------:R-:W-:Y:S01]  /*0b80*/  FADD R7, R22, R17 ;  /* 0x0000001116077221 */ /* 0x000fe20000000000 */
[----:B------:R-:W-:Y:S01]  /*0b90*/  FSEL R8, R8, RZ, P6 ;  /* 0x000000ff08087208 */ /* 0x000fe20003000000 */
[----:B------:R-:W-:Y:S01]  /*0ba0*/  FADD R11, R9, R24 ;  /* 0x00000018090b7221 */ /* 0x000fe20000000000 */
[----:B------:R-:W-:-:S02]  /*0bb0*/  FSETP.GEU.AND P4, PT, R25, -R0, PT ;  /* 0x800000001900720b */ /* 0x000fc40003f8e000 */
[----:B------:R-:W-:Y:S02]  /*0bc0*/  FSETP.GEU.AND P1, PT, R18, -R15, PT ;  /* 0x8000000f1200720b */ /* 0x000fe40003f2e000 */
[----:B------:R-:W-:Y:S02]  /*0bd0*/  FSETP.GEU.AND P0, PT, R17, -R22, PT ;  /* 0x800000161100720b */ /* 0x000fe40003f0e000 */
[----:B------:R-:W-:Y:S01]  /*0be0*/  FSETP.GEU.AND P6, PT, R24, -R9, PT ;  /* 0x800000091800720b */ /* 0x000fe20003fce000 */
[----:B0-----:R-:W-:Y:S01]  /*0bf0*/  IMAD.WIDE R2, R2, 0x4, R4 ;  /* 0x0000000402027825 */ /* 0x001fe200078e0204 */
[----:B------:R-:W-:Y:S02]  /*0c00*/  FSEL R9, R20, RZ, P5 ;  /* 0x000000ff14097208 */ /* 0x000fe40002800000 */
[----:B------:R-:W-:Y:S02]  /*0c10*/  FSEL R10, R10, RZ, P4 ;  /* 0x000000ff0a0a7208 */ /* 0x000fe40002000000 */
[----:B------:R-:W-:-:S02]  /*0c20*/  FSEL R4, R16, RZ, P3 ;  /* 0x000000ff10047208 */ /* 0x000fc40001800000 */
[----:B------:R-:W-:Y:S02]  /*0c30*/  FSEL R5, R14, RZ, P2 ;  /* 0x000000ff0e057208 */ /* 0x000fe40001000000 */
[----:B------:R-:W-:Y:S02]  /*0c40*/  FSEL R6, R6, RZ, P1 ;  /* 0x000000ff06067208 */ /* 0x000fe40000800000 */
[----:B------:R-:W-:Y:S02]  /*0c50*/  FSEL R11, R11, RZ, P6 ;  /* 0x000000ff0b0b7208 */ /* 0x000fe40003000000 */
[----:B------:R-:W-:-:S03]  /*0c60*/  FSEL R7, R7, RZ, P0 ;  /* 0x000000ff07077208 */ /* 0x000fc60000000000 */
[----:B------:R-:W-:Y:S04]  /*0c70*/  STG.E.128 desc[UR4][R2.64], R8 ;  /* 0x0000000802007986 */ /* 0x000fe8000c101d04 */
[----:B------:R-:W-:Y:S01]  /*0c80*/  STG.E.128 desc[UR4][R2.64+0x800], R4 ;  /* 0x0008000402007986 */ /* 0x000fe2000c101d04 */
[----:B------:R-:W-:Y:S05]  /*0c90*/  EXIT ;  /* 0x000000000000794d */ /* 0x000fea0003800000 */
.L_x_0:
[----:B------:R-:W-:-:S00]  /*0ca0*/  BRA `(.L_x_0) ;  /* 0xfffffffc00fc7947 */ /* 0x000fc0000383ffff */
[----:B------:R-:W-:-:S00]  /*0cb0*/  NOP ;  /* 0x0000000000007918 */ /* 0x000fc00000000000 */
        /* <DEDUP_REMOVED lines=12> */
.L_x_1:


//--------------------- .nv.global.init           --------------------------
	.section	.nv.global.init,"aw",@progbits
.nv.global.init:
	.type		_$_str,@object
	.size		_$_str,(_$_str_$_2 - _$_str)
_$_str:
        /*0000*/ 	.byte	0x5f, 0x5f, 0x43, 0x55, 0x44, 0x41, 0x5f, 0x46, 0x54, 0x5a, 0x00
	.type		_$_str_$_2,@object
	.size		_$_str_$_2,(.L_1 - _$_str_$_2)
_$_str_$_2:
        /*000b*/ 	.byte	0x5f, 0x5f, 0x43, 0x55, 0x44, 0x41, 0x5f, 0x50, 0x52, 0x45, 0x43, 0x5f, 0x53, 0x51, 0x52, 0x54
        /*001b*/ 	.byte	0x00
.L_1:


//--------------------- .nv.constant0.triton_poi_fused__native_batch_norm_legit_no_training_add_relu_8 --------------------------
	.section	.nv.constant0.triton_poi_fused__native_batch_norm_legit_no_training_add_relu_8,"a",@progbits
	.sectionflags	@""
	.align	4
.nv.constant0.triton_poi_fused__native_batch_norm_legit_no_training_add_relu_8:
	.zero		620
